//
// Generated by NVIDIA NVVM Compiler
//
// Compiler Build ID: CL-36424714
// Cuda compilation tools, release 13.0, V13.0.88
// Based on NVVM 20.0.0
//

.version 9.0
.target sm_100
.address_size 64

	// .globl	_Z14vector_add_gpuPiS_S_

.visible .entry _Z14vector_add_gpuPiS_S_(
	.param .u64 .ptr .align 1 _Z14vector_add_gpuPiS_S__param_0,
	.param .u64 .ptr .align 1 _Z14vector_add_gpuPiS_S__param_1,
	.param .u64 .ptr .align 1 _Z14vector_add_gpuPiS_S__param_2
)
{
	.reg .b32 	%r<5>;
	.reg .b64 	%rd<11>;

	ld.param.u64 	%rd1, [_Z14vector_add_gpuPiS_S__param_0];
	ld.param.u64 	%rd2, [_Z14vector_add_gpuPiS_S__param_1];
	ld.param.u64 	%rd3, [_Z14vector_add_gpuPiS_S__param_2];
	cvta.to.global.u64 	%rd4, %rd3;
	cvta.to.global.u64 	%rd5, %rd2;
	cvta.to.global.u64 	%rd6, %rd1;
	mov.u32 	%r1, %tid.x;
	mul.wide.u32 	%rd7, %r1, 4;
	add.s64 	%rd8, %rd6, %rd7;
	ld.global.u32 	%r2, [%rd8];
	add.s64 	%rd9, %rd5, %rd7;
	ld.global.u32 	%r3, [%rd9];
	add.s32 	%r4, %r3, %r2;
	add.s64 	%rd10, %rd4, %rd7;
	st.global.u32 	[%rd10], %r4;
	ret;

}


// ===== COMPILED SASS (sm_100) =====

	.target	sm_100

	.elftype	@"ET_EXEC"


//--------------------- .note.nv.tkinfo           --------------------------
	.section	.note.nv.tkinfo,"",@"SHT_NOTE"
	.sectionflags	@"SHF_NOTE_NV_TKINFO"
	.tkinfo
        /*0018*/ 	.word	0x00000002
        /*0030*/ 	.string	""
        /*0030*/ 	.string	"ptxas"
        /*0030*/ 	.string	"Cuda compilation tools, release 13.0, V13.0.88"
        /*0030*/ 	.string	"Build cuda_13.0.r13.0/compiler.36424714_0"
        /*0030*/ 	.string	"-arch sm_100 -m 64 "



//--------------------- .note.nv.cuinfo           --------------------------
	.section	.note.nv.cuinfo,"",@"SHT_NOTE"
	.sectionflags	@"SHF_NOTE_NV_CUINFO"
        /*0018*/ 	.short	0x0002
        /*001a*/ 	.short	0x0064
        /*001c*/ 	.short	0x0082
	.zero		2


//--------------------- .nv.info                  --------------------------
	.section	.nv.info,"",@"SHT_CUDA_INFO"
	.align	4


	//----- nvinfo : EIATTR_REGCOUNT
	.align		4
        /*0000*/ 	.byte	0x04, 0x2f
        /*0002*/ 	.short	(.L_1 - .L_0)
	.align		4
.L_0:
        /*0004*/ 	.word	index@(_Z14vector_add_gpuPiS_S_)
        /*0008*/ 	.word	0x0000000c


	//----- nvinfo : EIATTR_FRAME_SIZE
	.align		4
.L_1:
        /*000c*/ 	.byte	0x04, 0x11
        /*000e*/ 	.short	(.L_3 - .L_2)
	.align		4
.L_2:
        /*0010*/ 	.word	index@(_Z14vector_add_gpuPiS_S_)
        /*0014*/ 	.word	0x00000000


	//----- nvinfo : EIATTR_MIN_STACK_SIZE
	.align		4
.L_3:
        /*0018*/ 	.byte	0x04, 0x12
        /*001a*/ 	.short	(.L_5 - .L_4)
	.align		4
.L_4:
        /*001c*/ 	.word	index@(_Z14vector_add_gpuPiS_S_)
        /*0020*/ 	.word	0x00000000
.L_5:


//--------------------- .nv.compat                --------------------------
	.section	.nv.compat,"",@"SHT_CUDA_COMPAT_INFO"
	.align	4
        /*0000*/ 	.byte	0x02, 0x09, 0x00, 0x00, 0x02, 0x02, 0x01, 0x00, 0x02, 0x05, 0x05, 0x00, 0x03, 0x07, 0x01, 0x01
        /*0010*/ 	.byte	0x02, 0x03, 0x00, 0x00, 0x02, 0x06, 0x01, 0x00, 0x04, 0x0b, 0x08, 0x00, 0x09, 0x00, 0x00, 0x00
        /*0020*/ 	.byte	0x00, 0x00, 0x00, 0x00


//--------------------- .nv.info._Z14vector_add_gpuPiS_S_ --------------------------
	.section	.nv.info._Z14vector_add_gpuPiS_S_,"",@"SHT_CUDA_INFO"
	.sectionflags	@""
	.align	4


	//----- nvinfo : EIATTR_CUDA_API_VERSION
	.align		4
        /*0000*/ 	.byte	0x04, 0x37
        /*0002*/ 	.short	(.L_7 - .L_6)
.L_6:
        /*0004*/ 	.word	0x00000082


	//----- nvinfo : EIATTR_KPARAM_INFO
	.align		4
.L_7:
        /*0008*/ 	.byte	0x04, 0x17
        /*000a*/ 	.short	(.L_9 - .L_8)
.L_8:
        /*000c*/ 	.word	0x00000000
        /*0010*/ 	.short	0x0002
        /*0012*/ 	.short	0x0010
        /*0014*/ 	.byte	0x00, 0xf5, 0x21, 0x00


	//----- nvinfo : EIATTR_KPARAM_INFO
	.align		4
.L_9:
        /*0018*/ 	.byte	0x04, 0x17
        /*001a*/ 	.short	(.L_11 - .L_10)
.L_10:
        /*001c*/ 	.word	0x00000000
        /*0020*/ 	.short	0x0001
        /*0022*/ 	.short	0x0008
        /*0024*/ 	.byte	0x00, 0xf5, 0x21, 0x00


	//----- nvinfo : EIATTR_KPARAM_INFO
	.align		4
.L_11:
        /*0028*/ 	.byte	0x04, 0x17
        /*002a*/ 	.short	(.L_13 - .L_12)
.L_12:
        /*002c*/ 	.word	0x00000000
        /*0030*/ 	.short	0x0000
        /*0032*/ 	.short	0x0000
        /*0034*/ 	.byte	0x00, 0xf5, 0x21, 0x00


	//----- nvinfo : EIATTR_SPARSE_MMA_MASK
	.align		4
.L_13:
        /*0038*/ 	.byte	0x03, 0x50
        /*003a*/ 	.short	0x0000


	//----- nvinfo : EIATTR_MAXREG_COUNT
	.align		4
        /*003c*/ 	.byte	0x03, 0x1b
        /*003e*/ 	.short	0x00ff


	//----- nvinfo : EIATTR_MERCURY_ISA_VERSION
	.align		4
        /*0040*/ 	.byte	0x03, 0x5f
        /*0042*/ 	.short	0x0101


	//----- nvinfo : EIATTR_VRC_CTA_INIT_COUNT
	.align		4
        /*0044*/ 	.byte	0x02, 0x4a
	.zero		1
	.zero		1


	//----- nvinfo : EIATTR_EXIT_INSTR_OFFSETS
	.align		4
        /*0048*/ 	.byte	0x04, 0x1c
        /*004a*/ 	.short	(.L_15 - .L_14)


	//   ....[0]....
.L_14:
        /*004c*/ 	.word	0x000000d0


	//----- nvinfo : EIATTR_CBANK_PARAM_SIZE
	.align		4
.L_15:
        /*0050*/ 	.byte	0x03, 0x19
        /*0052*/ 	.short	0x0018


	//----- nvinfo : EIATTR_PARAM_CBANK
	.align		4
        /*0054*/ 	.byte	0x04, 0x0a
        /*0056*/ 	.short	(.L_17 - .L_16)
	.align		4
.L_16:
        /*0058*/ 	.word	index@(.nv.constant0._Z14vector_add_gpuPiS_S_)
        /*005c*/ 	.short	0x0380
        /*005e*/ 	.short	0x0018


	//----- nvinfo : EIATTR_SW_WAR
	.align		4
.L_17:
        /*0060*/ 	.byte	0x04, 0x36
        /*0062*/ 	.short	(.L_19 - .L_18)
.L_18:
        /*0064*/ 	.word	0x00000008
.L_19:


//--------------------- .nv.callgraph             --------------------------
	.section	.nv.callgraph,"",@"SHT_CUDA_CALLGRAPH"
	.align	4
	.sectionentsize	8
	.align		4
        /*0000*/ 	.word	0x00000000
	.align		4
        /*0004*/ 	.word	0xffffffff
	.align		4
        /*0008*/ 	.word	0x00000000
	.align		4
        /*000c*/ 	.word	0xfffffffe
	.align		4
        /*0010*/ 	.word	0x00000000
	.align		4
        /*0014*/ 	.word	0xfffffffd
	.align		4
        /*0018*/ 	.word	0x00000000
	.align		4
        /*001c*/ 	.word	0xfffffffc


//--------------------- .text._Z14vector_add_gpuPiS_S_ --------------------------
	.section	.text._Z14vector_add_gpuPiS_S_,"ax",@progbits
	.align	128
        .global         _Z14vector_add_gpuPiS_S_
        .type           _Z14vector_add_gpuPiS_S_,@function
        .size           _Z14vector_add_gpuPiS_S_,(.L_x_1 - _Z14vector_add_gpuPiS_S_)
        .other          _Z14vector_add_gpuPiS_S_,@"STO_CUDA_ENTRY STV_DEFAULT"
_Z14vector_add_gpuPiS_S_:
.text._Z14vector_add_gpuPiS_S_:
[----:B------:R-:W-:Y:S01]  /*0000*/  LDC R1, c[0x0][0x37c] ;  /* 0x0000df00ff017b82 */ /* 0x000fe20000000800 */
[----:B------:R-:W0:Y:S07]  /*0010*/  S2R R9, SR_TID.X ;  /* 0x0000000000097919 */ /* 0x000e2e0000002100 */
[----:B------:R-:W0:Y:S01]  /*0020*/  LDC.64 R2, c[0x0][0x380] ;  /* 0x0000e000ff027b82 */ /* 0x000e220000000a00 */
[----:B------:R-:W1:Y:S07]  /*0030*/  LDCU.64 UR4, c[0x0][0x358] ;  /* 0x00006b00ff0477ac */ /* 0x000e6e0008000a00 */
[----:B------:R-:W2:Y:S08]  /*0040*/  LDC.64 R4, c[0x0][0x388] ;  /* 0x0000e200ff047b82 */ /* 0x000eb00000000a00 */
[----:B------:R-:W3:Y:S01]  /*0050*/  LDC.64 R6, c[0x0][0x390] ;  /* 0x0000e400ff067b82 */ /* 0x000ee20000000a00 */
[----:B0-----:R-:W-:-:S04]  /*0060*/  IMAD.WIDE.U32 R2, R9, 0x4, R2 ;  /* 0x0000000409027825 */ /* 0x001fc800078e0002 */
[C---:B--2---:R-:W-:Y:S02]  /*0070*/  IMAD.WIDE.U32 R4, R9.reuse, 0x4, R4 ;  /* 0x0000000409047825 */ /* 0x044fe400078e0004 */
[----:B-1----:R-:W2:Y:S04]  /*0080*/  LDG.E R2, desc[UR4][R2.64] ;  /* 0x0000000402027981 */ /* 0x002ea8000c1e1900 */
[----:B------:R-:W2:Y:S01]  /*0090*/  LDG.E R5, desc[UR4][R4.64] ;  /* 0x0000000404057981 */ /* 0x000ea2000c1e1900 */
[----:B---3--:R-:W-:Y:S01]  /*00a0*/  IMAD.WIDE.U32 R6, R9, 0x4, R6 ;  /* 0x0000000409067825 */ /* 0x008fe200078e0006 */
[----:B--2---:R-:W-:-:S05]  /*00b0*/  IADD3 R9, PT, PT, R2, R5, RZ ;  /* 0x0000000502097210 */ /* 0x004fca0007ffe0ff */
[----:B------:R-:W-:Y:S01]  /*00c0*/  STG.E desc[UR4][R6.64], R9 ;  /* 0x0000000906007986 */ /* 0x000fe2000c101904 */
[----:B------:R-:W-:Y:S05]  /*00d0*/  EXIT ;  /* 0x000000000000794d */ /* 0x000fea0003800000 */
.L_x_0:
[----:B------:R-:W-:-:S00]  /*00e0*/  BRA `(.L_x_0) ;  /* 0xfffffffc00fc7947 */ /* 0x000fc0000383ffff */
[----:B------:R-:W-:-:S00]  /*00f0*/  NOP ;  /* 0x0000000000007918 */ /* 0x000fc00000000000 */
        /* <DEDUP_REMOVED lines=8> */
.L_x_1:


//--------------------- .nv.shared.reserved.0     --------------------------
	.section	.nv.shared.reserved.0,"aw",@nobits
	.weak		__nv_reservedSMEM_offset_0_alias
	.size		__nv_reservedSMEM_offset_0_alias, 0, 64
	.other		__nv_reservedSMEM_offset_0_alias,@"STO_CUDA_RESERVED_SHARED STV_DEFAULT"
__nv_reservedSMEM_offset_0_alias:
	.zero		0
	.zero		64


//--------------------- .nv.constant0._Z14vector_add_gpuPiS_S_ --------------------------
	.section	.nv.constant0._Z14vector_add_gpuPiS_S_,"a",@progbits
	.sectionflags	@""
	.align	4
.nv.constant0._Z14vector_add_gpuPiS_S_:
	.zero		920


//--------------------- SYMBOLS --------------------------

	.type		.nv.reservedSmem.offset0,@object
	.size		.nv.reservedSmem.offset0,0x4
